	.headerflags	@"EF_CUDA_TEXMODE_UNIFIED EF_CUDA_64BIT_ADDRESS EF_CUDA_ACCELERATORS EF_CUDA_SM90 EF_CUDA_VIRTUAL_SM(EF_CUDA_SM90)"
	.elftype	@"ET_EXEC"


//--------------------- .nv.info                  --------------------------
	.section	.nv.info,"",@"SHT_CUDA_INFO"
	.align	4


	//----- nvinfo : EIATTR_REGCOUNT
	.align		4
        /*0000*/ 	.byte	0x04, 0x2f
        /*0002*/ 	.short	(.L_3 - .L_2)
	.align		4
.L_2:
        /*0004*/ 	.word	index@(triton_poi_fused__native_batch_norm_legit_no_training_hardtanh_18)
        /*0008*/ 	.word	0x00000010


	//----- nvinfo : EIATTR_MIN_STACK_SIZE
	.align		4
.L_3:
        /*000c*/ 	.byte	0x04, 0x12
        /*000e*/ 	.short	(.L_5 - .L_4)
	.align		4
.L_4:
        /*0010*/ 	.word	index@(triton_poi_fused__native_batch_norm_legit_no_training_hardtanh_18)
        /*0014*/ 	.word	0x00000000


	//----- nvinfo : EIATTR_FRAME_SIZE
	.align		4
.L_5:
        /*0018*/ 	.byte	0x04, 0x11
        /*001a*/ 	.short	(.L_7 - .L_6)
	.align		4
.L_6:
        /*001c*/ 	.word	index@(triton_poi_fused__native_batch_norm_legit_no_training_hardtanh_18)
        /*0020*/ 	.word	0x00000000


	//----- nvinfo : EIATTR_MIN_STACK_SIZE
	.align		4
.L_7:
        /*0024*/ 	.byte	0x04, 0x12
        /*0026*/ 	.short	(.L_9 - .L_8)
	.align		4
.L_8:
        /*0028*/ 	.word	index@(triton_poi_fused__native_batch_norm_legit_no_training_hardtanh_18)
        /*002c*/ 	.word	0x00000000
.L_9:


//--------------------- .nv.info.triton_poi_fused__native_batch_norm_legit_no_training_hardtanh_18 --------------------------
	.section	.nv.info.triton_poi_fused__native_batch_norm_legit_no_training_hardtanh_18,"",@"SHT_CUDA_INFO"
	.sectionflags	@""
	.align	4


	//----- nvinfo : EIATTR_CUDA_API_VERSION
	.align		4
        /*0000*/ 	.byte	0x04, 0x37
        /*0002*/ 	.short	(.L_11 - .L_10)
.L_10:
        /*0004*/ 	.word	0x0000007c


	//----- nvinfo : EIATTR_KPARAM_INFO
	.align		4
.L_11:
        /*0008*/ 	.byte	0x04, 0x17
        /*000a*/ 	.short	(.L_13 - .L_12)
.L_12:
        /*000c*/ 	.word	0x00000000
        /*0010*/ 	.short	0x0006
        /*0012*/ 	.short	0x0030
        /*0014*/ 	.byte	0x00, 0xf0, 0x11, 0x00


	//----- nvinfo : EIATTR_KPARAM_INFO
	.align		4
.L_13:
        /*0018*/ 	.byte	0x04, 0x17
        /*001a*/ 	.short	(.L_15 - .L_14)
.L_14:
        /*001c*/ 	.word	0x00000000
        /*0020*/ 	.short	0x0005
        /*0022*/ 	.short	0x0028
        /*0024*/ 	.byte	0x00, 0xf4, 0x21, 0x00


	//----- nvinfo : EIATTR_KPARAM_INFO
	.align		4
.L_15:
        /*0028*/ 	.byte	0x04, 0x17
        /*002a*/ 	.short	(.L_17 - .L_16)
.L_16:
        /*002c*/ 	.word	0x00000000
        /*0030*/ 	.short	0x0004
        /*0032*/ 	.short	0x0020
        /*0034*/ 	.byte	0x00, 0xf4, 0x21, 0x00


	//----- nvinfo : EIATTR_KPARAM_INFO
	.align		4
.L_17:
        /*0038*/ 	.byte	0x04, 0x17
        /*003a*/ 	.short	(.L_19 - .L_18)
.L_18:
        /*003c*/ 	.word	0x00000000
        /*0040*/ 	.short	0x0003
        /*0042*/ 	.short	0x0018
        /*0044*/ 	.byte	0x00, 0xf4, 0x21, 0x00


	//----- nvinfo : EIATTR_KPARAM_INFO
	.align		4
.L_19:
        /*0048*/ 	.byte	0x04, 0x17
        /*004a*/ 	.short	(.L_21 - .L_20)
.L_20:
        /*004c*/ 	.word	0x00000000
        /*0050*/ 	.short	0x0002
        /*0052*/ 	.short	0x0010
        /*0054*/ 	.byte	0x00, 0xf4, 0x21, 0x00


	//----- nvinfo : EIATTR_KPARAM_INFO
	.align		4
.L_21:
        /*0058*/ 	.byte	0x04, 0x17
        /*005a*/ 	.short	(.L_23 - .L_22)
.L_22:
        /*005c*/ 	.word	0x00000000
        /*0060*/ 	.short	0x0001
        /*0062*/ 	.short	0x0008
        /*0064*/ 	.byte	0x00, 0xf4, 0x21, 0x00


	//----- nvinfo : EIATTR_KPARAM_INFO
	.align		4
.L_23:
        /*0068*/ 	.byte	0x04, 0x17
        /*006a*/ 	.short	(.L_25 - .L_24)
.L_24:
        /*006c*/ 	.word	0x00000000
        /*0070*/ 	.short	0x0000
        /*0072*/ 	.short	0x0000
        /*0074*/ 	.byte	0x00, 0xf4, 0x21, 0x00


	//----- nvinfo : EIATTR_SPARSE_MMA_MASK
	.align		4
.L_25:
        /*0078*/ 	.byte	0x03, 0x50
        /*007a*/ 	.short	0x0000


	//----- nvinfo : EIATTR_MAXREG_COUNT
	.align		4
        /*007c*/ 	.byte	0x03, 0x1b
        /*007e*/ 	.short	0x00ff


	//----- nvinfo : EIATTR_EXIT_INSTR_OFFSETS
	.align		4
        /*0080*/ 	.byte	0x04, 0x1c
        /*0082*/ 	.short	(.L_27 - .L_26)


	//   ....[0]....
.L_26:
        /*0084*/ 	.word	0x000003c0


	//----- nvinfo : EIATTR_REQNTID
	.align		4
.L_27:
        /*0088*/ 	.byte	0x04, 0x10
        /*008a*/ 	.short	(.L_29 - .L_28)
.L_28:
        /*008c*/ 	.word	0x00000080
        /*0090*/ 	.word	0x00000001
        /*0094*/ 	.word	0x00000001


	//----- nvinfo : EIATTR_CBANK_PARAM_SIZE
	.align		4
.L_29:
        /*0098*/ 	.byte	0x03, 0x19
        /*009a*/ 	.short	0x0034


	//----- nvinfo : EIATTR_PARAM_CBANK
	.align		4
        /*009c*/ 	.byte	0x04, 0x0a
        /*009e*/ 	.short	(.L_31 - .L_30)
	.align		4
.L_30:
        /*00a0*/ 	.word	index@(.nv.constant0.triton_poi_fused__native_batch_norm_legit_no_training_hardtanh_18)
        /*00a4*/ 	.short	0x0210
        /*00a6*/ 	.short	0x0034


	//----- nvinfo : EIATTR_SW_WAR
	.align		4
.L_31:
        /*00a8*/ 	.byte	0x04, 0x36
        /*00aa*/ 	.short	(.L_33 - .L_32)
.L_32:
        /*00ac*/ 	.word	0x00000008
.L_33:


//--------------------- .nv.callgraph             --------------------------
	.section	.nv.callgraph,"",@"SHT_CUDA_CALLGRAPH"
	.align	4
	.sectionentsize	8
	.align		4
        /*0000*/ 	.word	0x00000000
	.align		4
        /*0004*/ 	.word	0xffffffff
	.align		4
        /*0008*/ 	.word	0x00000000
	.align		4
        /*000c*/ 	.word	0xfffffffe
	.align		4
        /*0010*/ 	.word	0x00000000
	.align		4
        /*0014*/ 	.word	0xfffffffd
	.align		4
        /*0018*/ 	.word	0x00000000
	.align		4
        /*001c*/ 	.word	0xfffffffc


//--------------------- .nv.constant4             --------------------------
	.section	.nv.constant4,"a",@progbits
	.align	8
	.align		8
.nv.constant4:
        /*0000*/ 	.dword	_$_str
	.align		8
        /*0008*/ 	.dword	_$_str_$_2


//--------------------- .text.triton_poi_fused__native_batch_norm_legit_no_training_hardtanh_18 --------------------------
	.section	.text.triton_poi_fused__native_batch_norm_legit_no_training_hardtanh_18,"ax",@progbits
	.align	128
        .global         triton_poi_fused__native_batch_norm_legit_no_training_hardtanh_18
        .type           triton_poi_fused__native_batch_norm_legit_no_training_hardtanh_18,@function
        .size           triton_poi_fused__native_batch_norm_legit_no_training_hardtanh_18,(.L_x_1 - triton_poi_fused__native_batch_norm_legit_no_training_hardtanh_18)
        .other          triton_poi_fused__native_batch_norm_legit_no_training_hardtanh_18,@"STO_CUDA_ENTRY STV_DEFAULT"
triton_poi_fused__native_batch_norm_legit_no_training_hardtanh_18:
.text.triton_poi_fused__native_batch_norm_legit_no_training_hardtanh_18:
[----:B------:R-:W-:Y:S01]  /*0000*/  LDC R1, c[0x0][0x28] ;  /* 0x00000a00ff017b82 */ /* 0x000fe20000000800 */
[----:B------:R-:W1:Y:S07]  /*0010*/  S2R R0, SR_TID.X ;  /* 0x0000000000007919 */ /* 0x000e6e0000002100 */
[----:B------:R-:W2:Y:S01]  /*0020*/  LDC.64 R6, c[0x0][0x220] ;  /* 0x00008800ff067b82 */ /* 0x000ea20000000a00 */
[----:B------:R-:W-:Y:S01]  /*0030*/  ULDC.64 UR4, c[0x0][0x208] ;  /* 0x0000820000047ab9 */ /* 0x000fe20000000a00 */
[----:B------:R-:W3:Y:S06]  /*0040*/  S2R R5, SR_CTAID.X ;  /* 0x0000000000057919 */ /* 0x000eec0000002500 */
[----:B------:R-:W4:Y:S08]  /*0050*/  LDC.64 R8, c[0x0][0x228] ;  /* 0x00008a00ff087b82 */ /* 0x000f300000000a00 */
[----:B------:R-:W5:Y:S01]  /*0060*/  LDC.64 R10, c[0x0][0x230] ;  /* 0x00008c00ff0a7b82 */ /* 0x000f620000000a00 */
[----:B-1----:R-:W-:Y:S01]  /*0070*/  IMAD.SHL.U32 R0, R0, 0x2, RZ ;  /* 0x0000000200007824 */ /* 0x002fe200078e00ff */
[----:B---3--:R-:W-:-:S04]  /*0080*/  SHF.R.S32.HI R3, RZ, 0x17, R5 ;  /* 0x00000017ff037819 */ /* 0x008fc80000011405 */
[----:B------:R-:W-:Y:S02]  /*0090*/  LOP3.LUT R0, R0, 0xfe, RZ, 0xc0, !PT ;  /* 0x000000fe00007812 */ /* 0x000fe400078ec0ff */
[----:B------:R-:W-:Y:S02]  /*00a0*/  SGXT R3, R3, 0x1 ;  /* 0x000000010303781a */ /* 0x000fe40000000200 */
[----:B------:R-:W-:-:S04]  /*00b0*/  LEA R0, R5, R0, 0x8 ;  /* 0x0000000005007211 */ /* 0x000fc800078e40ff */
[----:B------:R-:W-:-:S04]  /*00c0*/  LEA.HI R3, R3, R0, RZ, 0x6 ;  /* 0x0000000003037211 */ /* 0x000fc800078f30ff */
[----:B------:R-:W-:-:S05]  /*00d0*/  SHF.R.S32.HI R3, RZ, 0x6, R3 ;  /* 0x00000006ff037819 */ /* 0x000fca0000011403 */
[----:B------:R-:W-:-:S05]  /*00e0*/  IMAD.HI R2, R3, 0x2aaaaaab, RZ ;  /* 0x2aaaaaab03027827 */ /* 0x000fca00078e02ff */
[----:B------:R-:W-:-:S04]  /*00f0*/  SHF.R.U32.HI R5, RZ, 0x1f, R2 ;  /* 0x0000001fff057819 */ /* 0x000fc80000011602 */
[----:B------:R-:W-:Y:S02]  /*0100*/  LEA.HI R2, R2, R5, RZ, 0x1b ;  /* 0x0000000502027211 */ /* 0x000fe400078fd8ff */
[----:B------:R-:W1:Y:S03]  /*0110*/  LDC.64 R4, c[0x0][0x218] ;  /* 0x00008600ff047b82 */ /* 0x000e660000000a00 */
[----:B------:R-:W-:-:S04]  /*0120*/  IMAD R13, R2, -0xc0, R3 ;  /* 0xffffff40020d7824 */ /* 0x000fc800078e0203 */
[C---:B--2---:R-:W-:Y:S01]  /*0130*/  IMAD.WIDE R6, R13.reuse, 0x4, R6 ;  /* 0x000000040d067825 */ /* 0x044fe200078e0206 */
[----:B------:R-:W2:Y:S05]  /*0140*/  LDC.64 R2, c[0x0][0x210] ;  /* 0x00008400ff027b82 */ /* 0x000eaa0000000a00 */
[----:B------:R-:W3:Y:S01]  /*0150*/  LDG.E.EL R6, desc[UR4][R6.64] ;  /* 0x0000000406067981 */ /* 0x000ee2000c2e1900 */
[----:B----4-:R-:W-:-:S04]  /*0160*/  IMAD.WIDE R8, R13, 0x4, R8 ;  /* 0x000000040d087825 */ /* 0x010fc800078e0208 */
[C---:B-----5:R-:W-:Y:S02]  /*0170*/  IMAD.WIDE R10, R13.reuse, 0x4, R10 ;  /* 0x000000040d0a7825 */ /* 0x060fe400078e020a */
[----:B------:R-:W4:Y:S02]  /*0180*/  LDG.E.EL R8, desc[UR4][R8.64] ;  /* 0x0000000408087981 */ /* 0x000f24000c2e1900 */
[----:B-1----:R-:W-:Y:S02]  /*0190*/  IMAD.WIDE R4, R13, 0x4, R4 ;  /* 0x000000040d047825 */ /* 0x002fe400078e0204 */
[----:B------:R-:W4:Y:S04]  /*01a0*/  LDG.E.EL R11, desc[UR4][R10.64] ;  /* 0x000000040a0b7981 */ /* 0x000f28000c2e1900 */
[----:B------:R-:W5:Y:S01]  /*01b0*/  LDG.E.EL R4, desc[UR4][R4.64] ;  /* 0x0000000404047981 */ /* 0x000f62000c2e1900 */
[----:B--2---:R-:W-:-:S06]  /*01c0*/  IMAD.WIDE R2, R0, 0x4, R2 ;  /* 0x0000000400027825 */ /* 0x004fcc00078e0202 */
[----:B------:R-:W5:Y:S01]  /*01d0*/  LDG.E.64 R2, desc[UR4][R2.64] ;  /* 0x0000000402027981 */ /* 0x000f62000c1e1b00 */
[----:B------:R-:W-:Y:S02]  /*01e0*/  IMAD.MOV.U32 R12, RZ, RZ, 0x3e800000 ;  /* 0x3e800000ff0c7424 */ /* 0x000fe400078e00ff */
[----:B---3--:R-:W-:-:S04]  /*01f0*/  FADD R6, R6, 9.9999997473787516356e-06 ;  /* 0x3727c5ac06067421 */ /* 0x008fc80000000000 */
[----:B------:R-:W1:Y:S02]  /*0200*/  MUFU.SQRT R7, R6 ;  /* 0x0000000600077308 */ /* 0x000e640000002000 */
[C---:B-1----:R-:W-:Y:S02]  /*0210*/  FSETP.GT.AND P0, PT, R7.reuse, 8.50705917302346158658e+37, PT ;  /* 0x7e8000000700780b */ /* 0x042fe40003f04000 */
[----:B------:R-:W-:-:S11]  /*0220*/  FSETP.GEU.AND P1, PT, R7, 1.175494350822287508e-38, PT ;  /* 0x008000000700780b */ /* 0x000fd60003f2e000 */
[----:B------:R-:W-:-:S04]  /*0230*/  @P0 FMUL R7, R7, 0.25 ;  /* 0x3e80000007070820 */ /* 0x000fc80000400000 */
[----:B------:R-:W-:-:S06]  /*0240*/  @!P1 FMUL R7, R7, 16777216 ;  /* 0x4b80000007079820 */ /* 0x000fcc0000400000 */
[----:B------:R-:W1:Y:S01]  /*0250*/  MUFU.RCP R7, R7 ;  /* 0x0000000700077308 */ /* 0x000e620000001000 */
[----:B------:R-:W-:Y:S01]  /*0260*/  FSEL R12, R12, 1, P0 ;  /* 0x3f8000000c0c7808 */ /* 0x000fe20000000000 */
[----:B-----5:R-:W-:-:S04]  /*0270*/  FADD R2, R2, -R4 ;  /* 0x8000000402027221 */ /* 0x020fc80000000000 */
[----:B------:R-:W-:Y:S01]  /*0280*/  @!P1 FMUL R12, R12, 16777216 ;  /* 0x4b8000000c0c9820 */ /* 0x000fe20000400000 */
[----:B------:R-:W-:-:S03]  /*0290*/  FADD R3, R3, -R4 ;  /* 0x8000000403037221 */ /* 0x000fc60000000000 */
[----:B-1----:R-:W-:-:S04]  /*02a0*/  FMUL R12, R7, R12 ;  /* 0x0000000c070c7220 */ /* 0x002fc80000400000 */
[-C--:B------:R-:W-:Y:S01]  /*02b0*/  FMUL R4, R2, R12.reuse ;  /* 0x0000000c02047220 */ /* 0x080fe20000400000 */
[----:B------:R-:W-:Y:S02]  /*02c0*/  FMUL R12, R3, R12 ;  /* 0x0000000c030c7220 */ /* 0x000fe40000400000 */
[----:B------:R-:W1:Y:S01]  /*02d0*/  LDC.64 R2, c[0x0][0x238] ;  /* 0x00008e00ff027b82 */ /* 0x000e620000000a00 */
[C-C-:B----4-:R-:W-:Y:S01]  /*02e0*/  FFMA R4, R8.reuse, R4, R11.reuse ;  /* 0x0000000408047223 */ /* 0x150fe2000000000b */
[----:B------:R-:W-:-:S04]  /*02f0*/  FFMA R12, R8, R12, R11 ;  /* 0x0000000c080c7223 */ /* 0x000fc8000000000b */
[----:B------:R-:W-:Y:S02]  /*0300*/  FSETP.GTU.AND P0, PT, R4, RZ, PT ;  /* 0x000000ff0400720b */ /* 0x000fe40003f0c000 */
[----:B------:R-:W-:Y:S02]  /*0310*/  FSETP.GTU.AND P1, PT, R12, RZ, PT ;  /* 0x000000ff0c00720b */ /* 0x000fe40003f2c000 */
[----:B------:R-:W-:Y:S02]  /*0320*/  FSEL R4, R4, RZ, P0 ;  /* 0x000000ff04047208 */ /* 0x000fe40000000000 */
[----:B------:R-:W-:Y:S02]  /*0330*/  FSEL R5, R12, RZ, P1 ;  /* 0x000000ff0c057208 */ /* 0x000fe40000800000 */
[----:B------:R-:W-:Y:S02]  /*0340*/  FSETP.GEU.AND P2, PT, R4, 6, PT ;  /* 0x40c000000400780b */ /* 0x000fe40003f4e000 */
[----:B------:R-:W-:-:S02]  /*0350*/  FSETP.GEU.AND P3, PT, R5, 6, PT ;  /* 0x40c000000500780b */ /* 0x000fc40003f6e000 */
[----:B------:R-:W-:Y:S02]  /*0360*/  FSETP.NAN.AND P0, PT, R4, R4, PT ;  /* 0x000000040400720b */ /* 0x000fe40003f08000 */
[----:B------:R-:W-:Y:S01]  /*0370*/  FSETP.NAN.AND P1, PT, R5, R5, PT ;  /* 0x000000050500720b */ /* 0x000fe20003f28000 */
[----:B-1----:R-:W-:-:S06]  /*0380*/  IMAD.WIDE R2, R0, 0x4, R2 ;  /* 0x0000000400027825 */ /* 0x002fcc00078e0202 */
[----:B------:R-:W-:Y:S02]  /*0390*/  @P2 SEL R4, R4, 0x40c00000, P0 ;  /* 0x40c0000004042807 */ /* 0x000fe40000000000 */
[----:B------:R-:W-:-:S05]  /*03a0*/  @P3 SEL R5, R5, 0x40c00000, P1 ;  /* 0x40c0000005053807 */ /* 0x000fca0000800000 */
[----:B------:R-:W-:Y:S01]  /*03b0*/  STG.E.64 desc[UR4][R2.64], R4 ;  /* 0x0000000402007986 */ /* 0x000fe2000c101b04 */
[----:B------:R-:W-:Y:S05]  /*03c0*/  EXIT ;  /* 0x000000000000794d */ /* 0x000fea0003800000 */
.L_x_0:
[----:B------:R-:W-:-:S00]  /*03d0*/  BRA `(.L_x_0) ;  /* 0xfffffffc00fc7947 */ /* 0x000fc0000383ffff */
[----:B------:R-:W-:-:S00]  /*03e0*/  NOP ;  /* 0x0000000000007918 */ /* 0x000fc00000000000 */
        /* <DEDUP_REMOVED lines=9> */
.L_x_1:


//--------------------- .nv.global.init           --------------------------
	.section	.nv.global.init,"aw",@progbits
.nv.global.init:
	.type		_$_str,@object
	.size		_$_str,(_$_str_$_2 - _$_str)
_$_str:
        /*0000*/ 	.byte	0x5f, 0x5f, 0x43, 0x55, 0x44, 0x41, 0x5f, 0x46, 0x54, 0x5a, 0x00
	.type		_$_str_$_2,@object
	.size		_$_str_$_2,(.L_1 - _$_str_$_2)
_$_str_$_2:
        /*000b*/ 	.byte	0x5f, 0x5f, 0x43, 0x55, 0x44, 0x41, 0x5f, 0x50, 0x52, 0x45, 0x43, 0x5f, 0x53, 0x51, 0x52, 0x54
        /*001b*/ 	.byte	0x00
.L_1:


//--------------------- .nv.constant0.triton_poi_fused__native_batch_norm_legit_no_training_hardtanh_18 --------------------------
	.section	.nv.constant0.triton_poi_fused__native_batch_norm_legit_no_training_hardtanh_18,"a",@progbits
	.sectionflags	@""
	.align	4
.nv.constant0.triton_poi_fused__native_batch_norm_legit_no_training_hardtanh_18:
	.zero		580
